//
// Generated by NVIDIA NVVM Compiler
//
// Compiler Build ID: CL-36424714
// Cuda compilation tools, release 13.0, V13.0.88
// Based on NVVM 20.0.0
//

.version 9.0
.target sm_100
.address_size 64

	// .globl	_Z16dotProductKernelPfS_S_jjj

.visible .entry _Z16dotProductKernelPfS_S_jjj(
	.param .u64 .ptr .align 1 _Z16dotProductKernelPfS_S_jjj_param_0,
	.param .u64 .ptr .align 1 _Z16dotProductKernelPfS_S_jjj_param_1,
	.param .u64 .ptr .align 1 _Z16dotProductKernelPfS_S_jjj_param_2,
	.param .u32 _Z16dotProductKernelPfS_S_jjj_param_3,
	.param .u32 _Z16dotProductKernelPfS_S_jjj_param_4,
	.param .u32 _Z16dotProductKernelPfS_S_jjj_param_5
)
{
	.reg .pred 	%p<13>;
	.reg .b32 	%r<108>;
	.reg .b32 	%f<112>;
	.reg .b64 	%rd<125>;

	ld.param.u64 	%rd4, [_Z16dotProductKernelPfS_S_jjj_param_0];
	ld.param.u64 	%rd5, [_Z16dotProductKernelPfS_S_jjj_param_1];
	ld.param.u64 	%rd3, [_Z16dotProductKernelPfS_S_jjj_param_2];
	ld.param.u32 	%r32, [_Z16dotProductKernelPfS_S_jjj_param_3];
	ld.param.u32 	%r34, [_Z16dotProductKernelPfS_S_jjj_param_4];
	ld.param.u32 	%r35, [_Z16dotProductKernelPfS_S_jjj_param_5];
	cvta.to.global.u64 	%rd1, %rd5;
	cvta.to.global.u64 	%rd2, %rd4;
	mov.u32 	%r36, %ctaid.x;
	mov.u32 	%r37, %ntid.x;
	mov.u32 	%r38, %tid.x;
	mad.lo.s32 	%r1, %r36, %r37, %r38;
	mov.u32 	%r39, %ctaid.y;
	mov.u32 	%r40, %ntid.y;
	mov.u32 	%r41, %tid.y;
	mad.lo.s32 	%r42, %r39, %r40, %r41;
	setp.ge.u32 	%p1, %r1, %r34;
	setp.ge.u32 	%p2, %r42, %r35;
	or.pred  	%p3, %p1, %p2;
	@%p3 bra 	$L__BB0_15;
	setp.eq.s32 	%p4, %r32, 0;
	mov.f32 	%f111, 0f00000000;
	@%p4 bra 	$L__BB0_14;
	mul.lo.s32 	%r3, %r32, %r1;
	mul.lo.s32 	%r4, %r32, %r42;
	and.b32  	%r5, %r32, 15;
	setp.lt.u32 	%p5, %r32, 16;
	mov.f32 	%f111, 0f00000000;
	mov.b32 	%r103, 0;
	@%p5 bra 	$L__BB0_5;
	and.b32  	%r103, %r32, -16;
	neg.s32 	%r101, %r103;
	add.s32 	%r100, %r4, 7;
	add.s32 	%r99, %r3, 7;
	mov.f32 	%f111, 0f00000000;
$L__BB0_4:
	.pragma "nounroll";
	add.s32 	%r44, %r99, -7;
	add.s32 	%r45, %r100, -7;
	mul.wide.u32 	%rd6, %r44, 4;
	add.s64 	%rd7, %rd2, %rd6;
	ld.global.f32 	%f18, [%rd7];
	mul.wide.u32 	%rd8, %r45, 4;
	add.s64 	%rd9, %rd1, %rd8;
	ld.global.f32 	%f19, [%rd9];
	fma.rn.f32 	%f20, %f18, %f19, %f111;
	add.s32 	%r46, %r99, -6;
	add.s32 	%r47, %r100, -6;
	mul.wide.u32 	%rd10, %r46, 4;
	add.s64 	%rd11, %rd2, %rd10;
	ld.global.f32 	%f21, [%rd11];
	mul.wide.u32 	%rd12, %r47, 4;
	add.s64 	%rd13, %rd1, %rd12;
	ld.global.f32 	%f22, [%rd13];
	fma.rn.f32 	%f23, %f21, %f22, %f20;
	add.s32 	%r48, %r99, -5;
	add.s32 	%r49, %r100, -5;
	mul.wide.u32 	%rd14, %r48, 4;
	add.s64 	%rd15, %rd2, %rd14;
	ld.global.f32 	%f24, [%rd15];
	mul.wide.u32 	%rd16, %r49, 4;
	add.s64 	%rd17, %rd1, %rd16;
	ld.global.f32 	%f25, [%rd17];
	fma.rn.f32 	%f26, %f24, %f25, %f23;
	add.s32 	%r50, %r99, -4;
	add.s32 	%r51, %r100, -4;
	mul.wide.u32 	%rd18, %r50, 4;
	add.s64 	%rd19, %rd2, %rd18;
	ld.global.f32 	%f27, [%rd19];
	mul.wide.u32 	%rd20, %r51, 4;
	add.s64 	%rd21, %rd1, %rd20;
	ld.global.f32 	%f28, [%rd21];
	fma.rn.f32 	%f29, %f27, %f28, %f26;
	add.s32 	%r52, %r99, -3;
	add.s32 	%r53, %r100, -3;
	mul.wide.u32 	%rd22, %r52, 4;
	add.s64 	%rd23, %rd2, %rd22;
	ld.global.f32 	%f30, [%rd23];
	mul.wide.u32 	%rd24, %r53, 4;
	add.s64 	%rd25, %rd1, %rd24;
	ld.global.f32 	%f31, [%rd25];
	fma.rn.f32 	%f32, %f30, %f31, %f29;
	add.s32 	%r54, %r99, -2;
	add.s32 	%r55, %r100, -2;
	mul.wide.u32 	%rd26, %r54, 4;
	add.s64 	%rd27, %rd2, %rd26;
	ld.global.f32 	%f33, [%rd27];
	mul.wide.u32 	%rd28, %r55, 4;
	add.s64 	%rd29, %rd1, %rd28;
	ld.global.f32 	%f34, [%rd29];
	fma.rn.f32 	%f35, %f33, %f34, %f32;
	add.s32 	%r56, %r99, -1;
	add.s32 	%r57, %r100, -1;
	mul.wide.u32 	%rd30, %r56, 4;
	add.s64 	%rd31, %rd2, %rd30;
	ld.global.f32 	%f36, [%rd31];
	mul.wide.u32 	%rd32, %r57, 4;
	add.s64 	%rd33, %rd1, %rd32;
	ld.global.f32 	%f37, [%rd33];
	fma.rn.f32 	%f38, %f36, %f37, %f35;
	add.s32 	%r58, %r99, 8;
	add.s32 	%r59, %r100, 8;
	mul.wide.u32 	%rd34, %r99, 4;
	add.s64 	%rd35, %rd2, %rd34;
	ld.global.f32 	%f39, [%rd35];
	mul.wide.u32 	%rd36, %r100, 4;
	add.s64 	%rd37, %rd1, %rd36;
	ld.global.f32 	%f40, [%rd37];
	fma.rn.f32 	%f41, %f39, %f40, %f38;
	add.s32 	%r60, %r99, 1;
	add.s32 	%r61, %r100, 1;
	mul.wide.u32 	%rd38, %r60, 4;
	add.s64 	%rd39, %rd2, %rd38;
	ld.global.f32 	%f42, [%rd39];
	mul.wide.u32 	%rd40, %r61, 4;
	add.s64 	%rd41, %rd1, %rd40;
	ld.global.f32 	%f43, [%rd41];
	fma.rn.f32 	%f44, %f42, %f43, %f41;
	add.s32 	%r62, %r99, 2;
	add.s32 	%r63, %r100, 2;
	mul.wide.u32 	%rd42, %r62, 4;
	add.s64 	%rd43, %rd2, %rd42;
	ld.global.f32 	%f45, [%rd43];
	mul.wide.u32 	%rd44, %r63, 4;
	add.s64 	%rd45, %rd1, %rd44;
	ld.global.f32 	%f46, [%rd45];
	fma.rn.f32 	%f47, %f45, %f46, %f44;
	add.s32 	%r64, %r99, 3;
	add.s32 	%r65, %r100, 3;
	mul.wide.u32 	%rd46, %r64, 4;
	add.s64 	%rd47, %rd2, %rd46;
	ld.global.f32 	%f48, [%rd47];
	mul.wide.u32 	%rd48, %r65, 4;
	add.s64 	%rd49, %rd1, %rd48;
	ld.global.f32 	%f49, [%rd49];
	fma.rn.f32 	%f50, %f48, %f49, %f47;
	add.s32 	%r66, %r99, 4;
	add.s32 	%r67, %r100, 4;
	mul.wide.u32 	%rd50, %r66, 4;
	add.s64 	%rd51, %rd2, %rd50;
	ld.global.f32 	%f51, [%rd51];
	mul.wide.u32 	%rd52, %r67, 4;
	add.s64 	%rd53, %rd1, %rd52;
	ld.global.f32 	%f52, [%rd53];
	fma.rn.f32 	%f53, %f51, %f52, %f50;
	add.s32 	%r68, %r99, 5;
	add.s32 	%r69, %r100, 5;
	mul.wide.u32 	%rd54, %r68, 4;
	add.s64 	%rd55, %rd2, %rd54;
	ld.global.f32 	%f54, [%rd55];
	mul.wide.u32 	%rd56, %r69, 4;
	add.s64 	%rd57, %rd1, %rd56;
	ld.global.f32 	%f55, [%rd57];
	fma.rn.f32 	%f56, %f54, %f55, %f53;
	add.s32 	%r70, %r99, 6;
	add.s32 	%r71, %r100, 6;
	mul.wide.u32 	%rd58, %r70, 4;
	add.s64 	%rd59, %rd2, %rd58;
	ld.global.f32 	%f57, [%rd59];
	mul.wide.u32 	%rd60, %r71, 4;
	add.s64 	%rd61, %rd1, %rd60;
	ld.global.f32 	%f58, [%rd61];
	fma.rn.f32 	%f59, %f57, %f58, %f56;
	add.s32 	%r72, %r99, 7;
	add.s32 	%r73, %r100, 7;
	mul.wide.u32 	%rd62, %r72, 4;
	add.s64 	%rd63, %rd2, %rd62;
	ld.global.f32 	%f60, [%rd63];
	mul.wide.u32 	%rd64, %r73, 4;
	add.s64 	%rd65, %rd1, %rd64;
	ld.global.f32 	%f61, [%rd65];
	fma.rn.f32 	%f62, %f60, %f61, %f59;
	mul.wide.u32 	%rd66, %r58, 4;
	add.s64 	%rd67, %rd2, %rd66;
	ld.global.f32 	%f63, [%rd67];
	mul.wide.u32 	%rd68, %r59, 4;
	add.s64 	%rd69, %rd1, %rd68;
	ld.global.f32 	%f64, [%rd69];
	fma.rn.f32 	%f111, %f63, %f64, %f62;
	add.s32 	%r101, %r101, 16;
	add.s32 	%r100, %r100, 16;
	add.s32 	%r99, %r99, 16;
	setp.ne.s32 	%p6, %r101, 0;
	@%p6 bra 	$L__BB0_4;
$L__BB0_5:
	setp.eq.s32 	%p7, %r5, 0;
	@%p7 bra 	$L__BB0_14;
	and.b32  	%r17, %r32, 7;
	setp.lt.u32 	%p8, %r5, 8;
	@%p8 bra 	$L__BB0_8;
	add.s32 	%r74, %r103, %r3;
	add.s32 	%r75, %r103, %r4;
	mul.wide.u32 	%rd70, %r74, 4;
	add.s64 	%rd71, %rd2, %rd70;
	ld.global.f32 	%f66, [%rd71];
	mul.wide.u32 	%rd72, %r75, 4;
	add.s64 	%rd73, %rd1, %rd72;
	ld.global.f32 	%f67, [%rd73];
	fma.rn.f32 	%f68, %f66, %f67, %f111;
	add.s32 	%r76, %r74, 1;
	add.s32 	%r77, %r75, 1;
	mul.wide.u32 	%rd74, %r76, 4;
	add.s64 	%rd75, %rd2, %rd74;
	ld.global.f32 	%f69, [%rd75];
	mul.wide.u32 	%rd76, %r77, 4;
	add.s64 	%rd77, %rd1, %rd76;
	ld.global.f32 	%f70, [%rd77];
	fma.rn.f32 	%f71, %f69, %f70, %f68;
	add.s32 	%r78, %r74, 2;
	add.s32 	%r79, %r75, 2;
	mul.wide.u32 	%rd78, %r78, 4;
	add.s64 	%rd79, %rd2, %rd78;
	ld.global.f32 	%f72, [%rd79];
	mul.wide.u32 	%rd80, %r79, 4;
	add.s64 	%rd81, %rd1, %rd80;
	ld.global.f32 	%f73, [%rd81];
	fma.rn.f32 	%f74, %f72, %f73, %f71;
	add.s32 	%r80, %r74, 3;
	add.s32 	%r81, %r75, 3;
	mul.wide.u32 	%rd82, %r80, 4;
	add.s64 	%rd83, %rd2, %rd82;
	ld.global.f32 	%f75, [%rd83];
	mul.wide.u32 	%rd84, %r81, 4;
	add.s64 	%rd85, %rd1, %rd84;
	ld.global.f32 	%f76, [%rd85];
	fma.rn.f32 	%f77, %f75, %f76, %f74;
	add.s32 	%r82, %r74, 4;
	add.s32 	%r83, %r75, 4;
	mul.wide.u32 	%rd86, %r82, 4;
	add.s64 	%rd87, %rd2, %rd86;
	ld.global.f32 	%f78, [%rd87];
	mul.wide.u32 	%rd88, %r83, 4;
	add.s64 	%rd89, %rd1, %rd88;
	ld.global.f32 	%f79, [%rd89];
	fma.rn.f32 	%f80, %f78, %f79, %f77;
	add.s32 	%r84, %r74, 5;
	add.s32 	%r85, %r75, 5;
	mul.wide.u32 	%rd90, %r84, 4;
	add.s64 	%rd91, %rd2, %rd90;
	ld.global.f32 	%f81, [%rd91];
	mul.wide.u32 	%rd92, %r85, 4;
	add.s64 	%rd93, %rd1, %rd92;
	ld.global.f32 	%f82, [%rd93];
	fma.rn.f32 	%f83, %f81, %f82, %f80;
	add.s32 	%r86, %r74, 6;
	add.s32 	%r87, %r75, 6;
	mul.wide.u32 	%rd94, %r86, 4;
	add.s64 	%rd95, %rd2, %rd94;
	ld.global.f32 	%f84, [%rd95];
	mul.wide.u32 	%rd96, %r87, 4;
	add.s64 	%rd97, %rd1, %rd96;
	ld.global.f32 	%f85, [%rd97];
	fma.rn.f32 	%f86, %f84, %f85, %f83;
	add.s32 	%r88, %r74, 7;
	add.s32 	%r89, %r75, 7;
	mul.wide.u32 	%rd98, %r88, 4;
	add.s64 	%rd99, %rd2, %rd98;
	ld.global.f32 	%f87, [%rd99];
	mul.wide.u32 	%rd100, %r89, 4;
	add.s64 	%rd101, %rd1, %rd100;
	ld.global.f32 	%f88, [%rd101];
	fma.rn.f32 	%f111, %f87, %f88, %f86;
	add.s32 	%r103, %r103, 8;
$L__BB0_8:
	setp.eq.s32 	%p9, %r17, 0;
	@%p9 bra 	$L__BB0_14;
	and.b32  	%r20, %r32, 3;
	setp.lt.u32 	%p10, %r17, 4;
	@%p10 bra 	$L__BB0_11;
	add.s32 	%r90, %r103, %r3;
	add.s32 	%r91, %r103, %r4;
	mul.wide.u32 	%rd102, %r90, 4;
	add.s64 	%rd103, %rd2, %rd102;
	ld.global.f32 	%f90, [%rd103];
	mul.wide.u32 	%rd104, %r91, 4;
	add.s64 	%rd105, %rd1, %rd104;
	ld.global.f32 	%f91, [%rd105];
	fma.rn.f32 	%f92, %f90, %f91, %f111;
	add.s32 	%r92, %r90, 1;
	add.s32 	%r93, %r91, 1;
	mul.wide.u32 	%rd106, %r92, 4;
	add.s64 	%rd107, %rd2, %rd106;
	ld.global.f32 	%f93, [%rd107];
	mul.wide.u32 	%rd108, %r93, 4;
	add.s64 	%rd109, %rd1, %rd108;
	ld.global.f32 	%f94, [%rd109];
	fma.rn.f32 	%f95, %f93, %f94, %f92;
	add.s32 	%r94, %r90, 2;
	add.s32 	%r95, %r91, 2;
	mul.wide.u32 	%rd110, %r94, 4;
	add.s64 	%rd111, %rd2, %rd110;
	ld.global.f32 	%f96, [%rd111];
	mul.wide.u32 	%rd112, %r95, 4;
	add.s64 	%rd113, %rd1, %rd112;
	ld.global.f32 	%f97, [%rd113];
	fma.rn.f32 	%f98, %f96, %f97, %f95;
	add.s32 	%r96, %r90, 3;
	add.s32 	%r97, %r91, 3;
	mul.wide.u32 	%rd114, %r96, 4;
	add.s64 	%rd115, %rd2, %rd114;
	ld.global.f32 	%f99, [%rd115];
	mul.wide.u32 	%rd116, %r97, 4;
	add.s64 	%rd117, %rd1, %rd116;
	ld.global.f32 	%f100, [%rd117];
	fma.rn.f32 	%f111, %f99, %f100, %f98;
	add.s32 	%r103, %r103, 4;
$L__BB0_11:
	setp.eq.s32 	%p11, %r20, 0;
	@%p11 bra 	$L__BB0_14;
	add.s32 	%r107, %r103, %r4;
	add.s32 	%r106, %r103, %r3;
	neg.s32 	%r105, %r20;
$L__BB0_13:
	.pragma "nounroll";
	mul.wide.u32 	%rd118, %r106, 4;
	add.s64 	%rd119, %rd2, %rd118;
	ld.global.f32 	%f101, [%rd119];
	mul.wide.u32 	%rd120, %r107, 4;
	add.s64 	%rd121, %rd1, %rd120;
	ld.global.f32 	%f102, [%rd121];
	fma.rn.f32 	%f111, %f101, %f102, %f111;
	add.s32 	%r107, %r107, 1;
	add.s32 	%r106, %r106, 1;
	add.s32 	%r105, %r105, 1;
	setp.ne.s32 	%p12, %r105, 0;
	@%p12 bra 	$L__BB0_13;
$L__BB0_14:
	mad.lo.s32 	%r98, %r35, %r1, %r42;
	cvta.to.global.u64 	%rd122, %rd3;
	mul.wide.u32 	%rd123, %r98, 4;
	add.s64 	%rd124, %rd122, %rd123;
	st.global.f32 	[%rd124], %f111;
$L__BB0_15:
	ret;

}


// ===== COMPILED SASS (sm_100) =====

	.target	sm_100

	.elftype	@"ET_EXEC"


//--------------------- .note.nv.tkinfo           --------------------------
	.section	.note.nv.tkinfo,"",@"SHT_NOTE"
	.sectionflags	@"SHF_NOTE_NV_TKINFO"
	.tkinfo
        /*0018*/ 	.word	0x00000002
        /*0030*/ 	.string	""
        /*0030*/ 	.string	"ptxas"
        /*0030*/ 	.string	"Cuda compilation tools, release 13.0, V13.0.88"
        /*0030*/ 	.string	"Build cuda_13.0.r13.0/compiler.36424714_0"
        /*0030*/ 	.string	"-arch sm_100 -m 64 "



//--------------------- .note.nv.cuinfo           --------------------------
	.section	.note.nv.cuinfo,"",@"SHT_NOTE"
	.sectionflags	@"SHF_NOTE_NV_CUINFO"
        /*0018*/ 	.short	0x0002
        /*001a*/ 	.short	0x0064
        /*001c*/ 	.short	0x0082
	.zero		2


//--------------------- .nv.info                  --------------------------
	.section	.nv.info,"",@"SHT_CUDA_INFO"
	.align	4


	//----- nvinfo : EIATTR_REGCOUNT
	.align		4
        /*0000*/ 	.byte	0x04, 0x2f
        /*0002*/ 	.short	(.L_1 - .L_0)
	.align		4
.L_0:
        /*0004*/ 	.word	index@(_Z16dotProductKernelPfS_S_jjj)
        /*0008*/ 	.word	0x00000020


	//----- nvinfo : EIATTR_FRAME_SIZE
	.align		4
.L_1:
        /*000c*/ 	.byte	0x04, 0x11
        /*000e*/ 	.short	(.L_3 - .L_2)
	.align		4
.L_2:
        /*0010*/ 	.word	index@(_Z16dotProductKernelPfS_S_jjj)
        /*0014*/ 	.word	0x00000000


	//----- nvinfo : EIATTR_MIN_STACK_SIZE
	.align		4
.L_3:
        /*0018*/ 	.byte	0x04, 0x12
        /*001a*/ 	.short	(.L_5 - .L_4)
	.align		4
.L_4:
        /*001c*/ 	.word	index@(_Z16dotProductKernelPfS_S_jjj)
        /*0020*/ 	.word	0x00000000
.L_5:


//--------------------- .nv.compat                --------------------------
	.section	.nv.compat,"",@"SHT_CUDA_COMPAT_INFO"
	.align	4
        /*0000*/ 	.byte	0x02, 0x09, 0x00, 0x00, 0x02, 0x02, 0x01, 0x00, 0x02, 0x05, 0x05, 0x00, 0x03, 0x07, 0x01, 0x01
        /*0010*/ 	.byte	0x02, 0x03, 0x00, 0x00, 0x02, 0x06, 0x01, 0x00, 0x04, 0x0b, 0x08, 0x00, 0x09, 0x00, 0x00, 0x00
        /*0020*/ 	.byte	0x00, 0x00, 0x00, 0x00


//--------------------- .nv.info._Z16dotProductKernelPfS_S_jjj --------------------------
	.section	.nv.info._Z16dotProductKernelPfS_S_jjj,"",@"SHT_CUDA_INFO"
	.sectionflags	@""
	.align	4


	//----- nvinfo : EIATTR_CUDA_API_VERSION
	.align		4
        /*0000*/ 	.byte	0x04, 0x37
        /*0002*/ 	.short	(.L_7 - .L_6)
.L_6:
        /*0004*/ 	.word	0x00000082


	//----- nvinfo : EIATTR_KPARAM_INFO
	.align		4
.L_7:
        /*0008*/ 	.byte	0x04, 0x17
        /*000a*/ 	.short	(.L_9 - .L_8)
.L_8:
        /*000c*/ 	.word	0x00000000
        /*0010*/ 	.short	0x0005
        /*0012*/ 	.short	0x0020
        /*0014*/ 	.byte	0x00, 0xf0, 0x11, 0x00


	//----- nvinfo : EIATTR_KPARAM_INFO
	.align		4
.L_9:
        /*0018*/ 	.byte	0x04, 0x17
        /*001a*/ 	.short	(.L_11 - .L_10)
.L_10:
        /*001c*/ 	.word	0x00000000
        /*0020*/ 	.short	0x0004
        /*0022*/ 	.short	0x001c
        /*0024*/ 	.byte	0x00, 0xf0, 0x11, 0x00


	//----- nvinfo : EIATTR_KPARAM_INFO
	.align		4
.L_11:
        /*0028*/ 	.byte	0x04, 0x17
        /*002a*/ 	.short	(.L_13 - .L_12)
.L_12:
        /*002c*/ 	.word	0x00000000
        /*0030*/ 	.short	0x0003
        /*0032*/ 	.short	0x0018
        /*0034*/ 	.byte	0x00, 0xf0, 0x11, 0x00


	//----- nvinfo : EIATTR_KPARAM_INFO
	.align		4
.L_13:
        /*0038*/ 	.byte	0x04, 0x17
        /*003a*/ 	.short	(.L_15 - .L_14)
.L_14:
        /*003c*/ 	.word	0x00000000
        /*0040*/ 	.short	0x0002
        /*0042*/ 	.short	0x0010
        /*0044*/ 	.byte	0x00, 0xf5, 0x21, 0x00


	//----- nvinfo : EIATTR_KPARAM_INFO
	.align		4
.L_15:
        /*0048*/ 	.byte	0x04, 0x17
        /*004a*/ 	.short	(.L_17 - .L_16)
.L_16:
        /*004c*/ 	.word	0x00000000
        /*0050*/ 	.short	0x0001
        /*0052*/ 	.short	0x0008
        /*0054*/ 	.byte	0x00, 0xf5, 0x21, 0x00


	//----- nvinfo : EIATTR_KPARAM_INFO
	.align		4
.L_17:
        /*0058*/ 	.byte	0x04, 0x17
        /*005a*/ 	.short	(.L_19 - .L_18)
.L_18:
        /*005c*/ 	.word	0x00000000
        /*0060*/ 	.short	0x0000
        /*0062*/ 	.short	0x0000
        /*0064*/ 	.byte	0x00, 0xf5, 0x21, 0x00


	//----- nvinfo : EIATTR_SPARSE_MMA_MASK
	.align		4
.L_19:
        /*0068*/ 	.byte	0x03, 0x50
        /*006a*/ 	.short	0x0000


	//----- nvinfo : EIATTR_MAXREG_COUNT
	.align		4
        /*006c*/ 	.byte	0x03, 0x1b
        /*006e*/ 	.short	0x00ff


	//----- nvinfo : EIATTR_MERCURY_ISA_VERSION
	.align		4
        /*0070*/ 	.byte	0x03, 0x5f
        /*0072*/ 	.short	0x0101


	//----- nvinfo : EIATTR_VRC_CTA_INIT_COUNT
	.align		4
        /*0074*/ 	.byte	0x02, 0x4a
	.zero		1
	.zero		1


	//----- nvinfo : EIATTR_EXIT_INSTR_OFFSETS
	.align		4
        /*0078*/ 	.byte	0x04, 0x1c
        /*007a*/ 	.short	(.L_21 - .L_20)


	//   ....[0]....
.L_20:
        /*007c*/ 	.word	0x000000d0


	//   ....[1]....
        /*0080*/ 	.word	0x000010b0


	//----- nvinfo : EIATTR_CBANK_PARAM_SIZE
	.align		4
.L_21:
        /*0084*/ 	.byte	0x03, 0x19
        /*0086*/ 	.short	0x0024


	//----- nvinfo : EIATTR_PARAM_CBANK
	.align		4
        /*0088*/ 	.byte	0x04, 0x0a
        /*008a*/ 	.short	(.L_23 - .L_22)
	.align		4
.L_22:
        /*008c*/ 	.word	index@(.nv.constant0._Z16dotProductKernelPfS_S_jjj)
        /*0090*/ 	.short	0x0380
        /*0092*/ 	.short	0x0024


	//----- nvinfo : EIATTR_SW_WAR
	.align		4
.L_23:
        /*0094*/ 	.byte	0x04, 0x36
        /*0096*/ 	.short	(.L_25 - .L_24)
.L_24:
        /*0098*/ 	.word	0x00000008
.L_25:


//--------------------- .nv.callgraph             --------------------------
	.section	.nv.callgraph,"",@"SHT_CUDA_CALLGRAPH"
	.align	4
	.sectionentsize	8
	.align		4
        /*0000*/ 	.word	0x00000000
	.align		4
        /*0004*/ 	.word	0xffffffff
	.align		4
        /*0008*/ 	.word	0x00000000
	.align		4
        /*000c*/ 	.word	0xfffffffe
	.align		4
        /*0010*/ 	.word	0x00000000
	.align		4
        /*0014*/ 	.word	0xfffffffd
	.align		4
        /*0018*/ 	.word	0x00000000
	.align		4
        /*001c*/ 	.word	0xfffffffc


//--------------------- .text._Z16dotProductKernelPfS_S_jjj --------------------------
	.section	.text._Z16dotProductKernelPfS_S_jjj,"ax",@progbits
	.align	128
        .global         _Z16dotProductKernelPfS_S_jjj
        .type           _Z16dotProductKernelPfS_S_jjj,@function
        .size           _Z16dotProductKernelPfS_S_jjj,(.L_x_7 - _Z16dotProductKernelPfS_S_jjj)
        .other          _Z16dotProductKernelPfS_S_jjj,@"STO_CUDA_ENTRY STV_DEFAULT"
_Z16dotProductKernelPfS_S_jjj:
.text._Z16dotProductKernelPfS_S_jjj:
[----:B------:R-:W-:Y:S01]  /*0000*/  LDC R1, c[0x0][0x37c] ;  /* 0x0000df00ff017b82 */ /* 0x000fe20000000800 */
[----:B------:R-:W0:Y:S07]  /*0010*/  S2R R5, SR_TID.Y ;  /* 0x0000000000057919 */ /* 0x000e2e0000002200 */
[----:B------:R-:W1:Y:S01]  /*0020*/  LDC R3, c[0x0][0x360] ;  /* 0x0000d800ff037b82 */ /* 0x000e620000000800 */
[----:B------:R-:W2:Y:S01]  /*0030*/  LDCU UR6, c[0x0][0x3a0] ;  /* 0x00007400ff0677ac */ /* 0x000ea20008000800 */
[----:B------:R-:W1:Y:S01]  /*0040*/  S2R R2, SR_TID.X ;  /* 0x0000000000027919 */ /* 0x000e620000002100 */
[----:B------:R-:W3:Y:S05]  /*0050*/  LDCU UR7, c[0x0][0x39c] ;  /* 0x00007380ff0777ac */ /* 0x000eea0008000800 */
[----:B------:R-:W0:Y:S08]  /*0060*/  S2UR UR5, SR_CTAID.Y ;  /* 0x00000000000579c3 */ /* 0x000e300000002600 */
[----:B------:R-:W0:Y:S08]  /*0070*/  LDC R0, c[0x0][0x364] ;  /* 0x0000d900ff007b82 */ /* 0x000e300000000800 */
[----:B------:R-:W1:Y:S01]  /*0080*/  S2UR UR4, SR_CTAID.X ;  /* 0x00000000000479c3 */ /* 0x000e620000002500 */
[----:B0-----:R-:W-:-:S05]  /*0090*/  IMAD R0, R0, UR5, R5 ;  /* 0x0000000500007c24 */ /* 0x001fca000f8e0205 */
[----:B--2---:R-:W-:Y:S01]  /*00a0*/  ISETP.GE.U32.AND P0, PT, R0, UR6, PT ;  /* 0x0000000600007c0c */ /* 0x004fe2000bf06070 */
[----:B-1----:R-:W-:-:S05]  /*00b0*/  IMAD R3, R3, UR4, R2 ;  /* 0x0000000403037c24 */ /* 0x002fca000f8e0202 */
[----:B---3--:R-:W-:-:S13]  /*00c0*/  ISETP.GE.U32.OR P0, PT, R3, UR7, P0 ;  /* 0x0000000703007c0c */ /* 0x008fda0008706470 */
[----:B------:R-:W-:Y:S05]  /*00d0*/  @P0 EXIT ;  /* 0x000000000000094d */ /* 0x000fea0003800000 */
[----:B------:R-:W0:Y:S01]  /*00e0*/  LDC R2, c[0x0][0x398] ;  /* 0x0000e600ff027b82 */ /* 0x000e220000000800 */
[----:B------:R-:W1:Y:S01]  /*00f0*/  LDCU.64 UR4, c[0x0][0x358] ;  /* 0x00006b00ff0477ac */ /* 0x000e620008000a00 */
[----:B------:R-:W-:Y:S01]  /*0100*/  HFMA2 R6, -RZ, RZ, 0, 0 ;  /* 0x00000000ff067431 */ /* 0x000fe200000001ff */
[----:B0-----:R-:W-:-:S13]  /*0110*/  ISETP.NE.AND P0, PT, R2, RZ, PT ;  /* 0x000000ff0200720c */ /* 0x001fda0003f05270 */
[----:B-1----:R-:W-:Y:S05]  /*0120*/  @!P0 BRA `(.L_x_0) ;  /* 0x0000000c00d08947 */ /* 0x002fea0003800000 */
[C---:B------:R-:W-:Y:S02]  /*0130*/  ISETP.GE.U32.AND P1, PT, R2.reuse, 0x10, PT ;  /* 0x000000100200780c */ /* 0x040fe40003f26070 */
[----:B------:R-:W-:Y:S02]  /*0140*/  LOP3.LUT R7, R2, 0xf, RZ, 0xc0, !PT ;  /* 0x0000000f02077812 */ /* 0x000fe400078ec0ff */
[----:B------:R-:W-:Y:S02]  /*0150*/  MOV R6, RZ ;  /* 0x000000ff00067202 */ /* 0x000fe40000000f00 */
[----:B------:R-:W-:Y:S02]  /*0160*/  ISETP.NE.AND P0, PT, R7, RZ, PT ;  /* 0x000000ff0700720c */ /* 0x000fe40003f05270 */
[----:B------:R-:W-:-:S05]  /*0170*/  MOV R5, RZ ;  /* 0x000000ff00057202 */ /* 0x000fca0000000f00 */
[----:B------:R-:W-:Y:S06]  /*0180*/  @!P1 BRA `(.L_x_1) ;  /* 0x0000000400e89947 */ /* 0x000fec0003800000 */
[----:B------:R-:W-:Y:S01]  /*0190*/  LOP3.LUT R5, R2, 0xfffffff0, RZ, 0xc0, !PT ;  /* 0xfffffff002057812 */ /* 0x000fe200078ec0ff */
[-C--:B------:R-:W-:Y:S01]  /*01a0*/  IMAD R4, R0, R2.reuse, 0x7 ;  /* 0x0000000700047424 */ /* 0x080fe200078e0202 */
[----:B------:R-:W-:Y:S01]  /*01b0*/  MOV R6, RZ ;  /* 0x000000ff00067202 */ /* 0x000fe20000000f00 */
[----:B------:R-:W-:Y:S01]  /*01c0*/  IMAD R9, R3, R2, 0x7 ;  /* 0x0000000703097424 */ /* 0x000fe200078e0202 */
[----:B------:R-:W-:-:S07]  /*01d0*/  IADD3 R8, PT, PT, -R5, RZ, RZ ;  /* 0x000000ff05087210 */ /* 0x000fce0007ffe1ff */
.L_x_2:
[----:B------:R-:W0:Y:S01]  /*01e0*/  LDC.64 R14, c[0x0][0x380] ;  /* 0x0000e000ff0e7b82 */ /* 0x000e220000000a00 */
[C---:B------:R-:W-:Y:S02]  /*01f0*/  IADD3 R29, PT, PT, R9.reuse, -0x7, RZ ;  /* 0xfffffff9091d7810 */ /* 0x040fe40007ffe0ff */
[C---:B------:R-:W-:Y:S02]  /*0200*/  IADD3 R13, PT, PT, R4.reuse, -0x7, RZ ;  /* 0xfffffff9040d7810 */ /* 0x040fe40007ffe0ff */
[C---:B------:R-:W-:Y:S02]  /*0210*/  IADD3 R25, PT, PT, R4.reuse, -0x6, RZ ;  /* 0xfffffffa04197810 */ /* 0x040fe40007ffe0ff */
[C---:B------:R-:W-:Y:S01]  /*0220*/  IADD3 R27, PT, PT, R9.reuse, -0x6, RZ ;  /* 0xfffffffa091b7810 */ /* 0x040fe20007ffe0ff */
[----:B------:R-:W1:Y:S01]  /*0230*/  LDC.64 R10, c[0x0][0x388] ;  /* 0x0000e200ff0a7b82 */ /* 0x000e620000000a00 */
[----:B------:R-:W-:Y:S02]  /*0240*/  IADD3 R21, PT, PT, R9, -0x5, RZ ;  /* 0xfffffffb09157810 */ /* 0x000fe40007ffe0ff */
[----:B------:R-:W-:Y:S01]  /*0250*/  IADD3 R19, PT, PT, R4, -0x5, RZ ;  /* 0xfffffffb04137810 */ /* 0x000fe20007ffe0ff */
[----:B0-----:R-:W-:-:S04]  /*0260*/  IMAD.WIDE.U32 R28, R29, 0x4, R14 ;  /* 0x000000041d1c7825 */ /* 0x001fc800078e000e */
[----:B------:R-:W-:Y:S01]  /*0270*/  IMAD.WIDE.U32 R26, R27, 0x4, R14 ;  /* 0x000000041b1a7825 */ /* 0x000fe200078e000e */
[----:B------:R0:W2:Y:S03]  /*0280*/  LDG.E R17, desc[UR4][R28.64] ;  /* 0x000000041c117981 */ /* 0x0000a6000c1e1900 */
[--C-:B-1----:R-:W-:Y:S01]  /*0290*/  IMAD.WIDE.U32 R12, R13, 0x4, R10.reuse ;  /* 0x000000040d0c7825 */ /* 0x102fe200078e000a */
[----:B------:R-:W3:Y:S03]  /*02a0*/  LDG.E R16, desc[UR4][R26.64] ;  /* 0x000000041a107981 */ /* 0x000ee6000c1e1900 */
[----:B------:R-:W-:Y:S01]  /*02b0*/  IMAD.WIDE.U32 R24, R25, 0x4, R10 ;  /* 0x0000000419187825 */ /* 0x000fe200078e000a */
[----:B------:R-:W2:Y:S05]  /*02c0*/  LDG.E R22, desc[UR4][R12.64] ;  /* 0x000000040c167981 */ /* 0x000eaa000c1e1900 */
[----:B------:R1:W3:Y:S01]  /*02d0*/  LDG.E R25, desc[UR4][R24.64] ;  /* 0x0000000418197981 */ /* 0x0002e2000c1e1900 */
[----:B------:R-:W-:-:S04]  /*02e0*/  IMAD.WIDE.U32 R20, R21, 0x4, R14 ;  /* 0x0000000415147825 */ /* 0x000fc800078e000e */
[----:B------:R-:W-:Y:S02]  /*02f0*/  IMAD.WIDE.U32 R18, R19, 0x4, R10 ;  /* 0x0000000413127825 */ /* 0x000fe400078e000a */
[----:B------:R4:W5:Y:S04]  /*0300*/  LDG.E R20, desc[UR4][R20.64] ;  /* 0x0000000414147981 */ /* 0x000968000c1e1900 */
[----:B------:R4:W5:Y:S01]  /*0310*/  LDG.E R23, desc[UR4][R18.64] ;  /* 0x0000000412177981 */ /* 0x000962000c1e1900 */
[C---:B0-----:R-:W-:Y:S02]  /*0320*/  IADD3 R29, PT, PT, R9.reuse, -0x4, RZ ;  /* 0xfffffffc091d7810 */ /* 0x041fe40007ffe0ff */
[C---:B------:R-:W-:Y:S02]  /*0330*/  IADD3 R28, PT, PT, R9.reuse, -0x3, RZ ;  /* 0xfffffffd091c7810 */ /* 0x040fe40007ffe0ff */
[----:B-1----:R-:W-:Y:S01]  /*0340*/  IADD3 R24, PT, PT, R9, -0x2, RZ ;  /* 0xfffffffe09187810 */ /* 0x002fe20007ffe0ff */
[----:B------:R-:W-:Y:S01]  /*0350*/  IMAD.WIDE.U32 R12, R29, 0x4, R14 ;  /* 0x000000041d0c7825 */ /* 0x000fe200078e000e */
[----:B------:R-:W-:-:S03]  /*0360*/  IADD3 R29, PT, PT, R4, -0x4, RZ ;  /* 0xfffffffc041d7810 */ /* 0x000fc60007ffe0ff */
[----:B------:R-:W-:Y:S01]  /*0370*/  IMAD.WIDE.U32 R26, R28, 0x4, R14 ;  /* 0x000000041c1a7825 */ /* 0x000fe200078e000e */
[C---:B------:R-:W-:Y:S01]  /*0380*/  IADD3 R28, PT, PT, R4.reuse, -0x3, RZ ;  /* 0xfffffffd041c7810 */ /* 0x040fe20007ffe0ff */
[----:B------:R0:W5:Y:S01]  /*0390*/  LDG.E R13, desc[UR4][R12.64] ;  /* 0x000000040c0d7981 */ /* 0x000162000c1e1900 */
[----:B----4-:R-:W-:Y:S01]  /*03a0*/  IADD3 R21, PT, PT, R4, -0x2, RZ ;  /* 0xfffffffe04157810 */ /* 0x010fe20007ffe0ff */
[--C-:B------:R-:W-:Y:S02]  /*03b0*/  IMAD.WIDE.U32 R18, R29, 0x4, R10.reuse ;  /* 0x000000041d127825 */ /* 0x100fe400078e000a */
[----:B------:R-:W4:Y:S02]  /*03c0*/  LDG.E R27, desc[UR4][R26.64] ;  /* 0x000000041a1b7981 */ /* 0x000f24000c1e1900 */
[----:B------:R-:W-:Y:S01]  /*03d0*/  IMAD.WIDE.U32 R28, R28, 0x4, R10 ;  /* 0x000000041c1c7825 */ /* 0x000fe200078e000a */
[----:B0-----:R-:W-:-:S05]  /*03e0*/  IADD3 R12, PT, PT, R4, -0x1, RZ ;  /* 0xffffffff040c7810 */ /* 0x001fca0007ffe0ff */
[----:B------:R-:W4:Y:S01]  /*03f0*/  LDG.E R28, desc[UR4][R28.64] ;  /* 0x000000041c1c7981 */ /* 0x000f22000c1e1900 */
[----:B--2---:R-:W-:-:S04]  /*0400*/  FFMA R17, R17, R22, R6 ;  /* 0x0000001611117223 */ /* 0x004fc80000000006 */
[----:B---3--:R-:W-:Y:S01]  /*0410*/  FFMA R6, R16, R25, R17 ;  /* 0x0000001910067223 */ /* 0x008fe20000000011 */
[C---:B------:R-:W-:Y:S01]  /*0420*/  IADD3 R17, PT, PT, R9.reuse, -0x1, RZ ;  /* 0xffffffff09117810 */ /* 0x040fe20007ffe0ff */
[----:B------:R-:W-:Y:S01]  /*0430*/  IMAD.WIDE.U32 R24, R24, 0x4, R14 ;  /* 0x0000000418187825 */ /* 0x000fe200078e000e */
[----:B------:R-:W-:-:S03]  /*0440*/  IADD3 R22, PT, PT, R9, 0x1, RZ ;  /* 0x0000000109167810 */ /* 0x000fc60007ffe0ff */
[----:B------:R-:W-:Y:S02]  /*0450*/  IMAD.WIDE.U32 R16, R17, 0x4, R14 ;  /* 0x0000000411107825 */ /* 0x000fe400078e000e */
[----:B------:R-:W2:Y:S02]  /*0460*/  LDG.E R25, desc[UR4][R24.64] ;  /* 0x0000000418197981 */ /* 0x000ea4000c1e1900 */
[----:B-----5:R-:W-:Y:S01]  /*0470*/  FFMA R20, R20, R23, R6 ;  /* 0x0000001714147223 */ /* 0x020fe20000000006 */
[----:B------:R-:W-:-:S05]  /*0480*/  IMAD.WIDE.U32 R22, R22, 0x4, R14 ;  /* 0x0000000416167825 */ /* 0x000fca00078e000e */
[----:B------:R-:W3:Y:S04]  /*0490*/  LDG.E R6, desc[UR4][R22.64] ;  /* 0x0000000416067981 */ /* 0x000ee8000c1e1900 */
[----:B------:R0:W5:Y:S02]  /*04a0*/  LDG.E R24, desc[UR4][R18.64] ;  /* 0x0000000412187981 */ /* 0x000164000c1e1900 */
[----:B0-----:R-:W-:Y:S02]  /*04b0*/  IMAD.WIDE.U32 R18, R21, 0x4, R10 ;  /* 0x0000000415127825 */ /* 0x001fe400078e000a */
[----:B------:R0:W3:Y:S01]  /*04c0*/  LDG.E R21, desc[UR4][R16.64] ;  /* 0x0000000410157981 */ /* 0x0000e2000c1e1900 */
[----:B------:R-:W-:-:S03]  /*04d0*/  IADD3 R23, PT, PT, R4, 0x1, RZ ;  /* 0x0000000104177810 */ /* 0x000fc60007ffe0ff */
[----:B------:R1:W2:Y:S01]  /*04e0*/  LDG.E R26, desc[UR4][R18.64] ;  /* 0x00000004121a7981 */ /* 0x0002a2000c1e1900 */
[----:B0-----:R-:W-:-:S04]  /*04f0*/  IMAD.WIDE.U32 R16, R9, 0x4, R14 ;  /* 0x0000000409107825 */ /* 0x001fc800078e000e */
[--C-:B-1----:R-:W-:Y:S02]  /*0500*/  IMAD.WIDE.U32 R18, R12, 0x4, R10.reuse ;  /* 0x000000040c127825 */ /* 0x102fe400078e000a */
[----:B------:R0:W3:Y:S04]  /*0510*/  LDG.E R12, desc[UR4][R16.64] ;  /* 0x00000004100c7981 */ /* 0x0000e8000c1e1900 */
[----:B------:R1:W3:Y:S01]  /*0520*/  LDG.E R29, desc[UR4][R18.64] ;  /* 0x00000004121d7981 */ /* 0x0002e2000c1e1900 */
[----:B0-----:R-:W-:-:S04]  /*0530*/  IMAD.WIDE.U32 R16, R4, 0x4, R10 ;  /* 0x0000000404107825 */ /* 0x001fc800078e000a */
[----:B-1----:R-:W-:Y:S02]  /*0540*/  IMAD.WIDE.U32 R18, R23, 0x4, R10 ;  /* 0x0000000417127825 */ /* 0x002fe400078e000a */
[----:B------:R-:W3:Y:S04]  /*0550*/  LDG.E R17, desc[UR4][R16.64] ;  /* 0x0000000410117981 */ /* 0x000ee8000c1e1900 */
[----:B------:R0:W3:Y:S02]  /*0560*/  LDG.E R19, desc[UR4][R18.64] ;  /* 0x0000000412137981 */ /* 0x0000e4000c1e1900 */
[----:B0-----:R-:W-:Y:S01]  /*0570*/  IADD3 R18, PT, PT, R4, 0x3, RZ ;  /* 0x0000000304127810 */ /* 0x001fe20007ffe0ff */
[----:B-----5:R-:W-:-:S04]  /*0580*/  FFMA R20, R13, R24, R20 ;  /* 0x000000180d147223 */ /* 0x020fc80000000014 */
[----:B----4-:R-:W-:Y:S01]  /*0590*/  FFMA R20, R27, R28, R20 ;  /* 0x0000001c1b147223 */ /* 0x010fe20000000014 */
[C---:B------:R-:W-:Y:S02]  /*05a0*/  IADD3 R13, PT, PT, R9.reuse, 0x3, RZ ;  /* 0x00000003090d7810 */ /* 0x040fe40007ffe0ff */
[----:B------:R-:W-:-:S03]  /*05b0*/  IADD3 R27, PT, PT, R9, 0x4, RZ ;  /* 0x00000004091b7810 */ /* 0x000fc60007ffe0ff */
[----:B------:R-:W-:-:S04]  /*05c0*/  IMAD.WIDE.U32 R22, R13, 0x4, R14 ;  /* 0x000000040d167825 */ /* 0x000fc800078e000e */
[----:B--2---:R-:W-:Y:S01]  /*05d0*/  FFMA R20, R25, R26, R20 ;  /* 0x0000001a19147223 */ /* 0x004fe20000000014 */
[C---:B------:R-:W-:Y:S01]  /*05e0*/  IADD3 R13, PT, PT, R9.reuse, 0x5, RZ ;  /* 0x00000005090d7810 */ /* 0x040fe20007ffe0ff */
[----:B------:R-:W2:Y:S01]  /*05f0*/  LDG.E R23, desc[UR4][R22.64] ;  /* 0x0000000416177981 */ /* 0x000ea2000c1e1900 */
[----:B------:R-:W-:Y:S01]  /*0600*/  IADD3 R25, PT, PT, R9, 0x2, RZ ;  /* 0x0000000209197810 */ /* 0x000fe20007ffe0ff */
[----:B---3--:R-:W-:Y:S01]  /*0610*/  FFMA R29, R21, R29, R20 ;  /* 0x0000001d151d7223 */ /* 0x008fe20000000014 */
[----:B------:R-:W-:-:S04]  /*0620*/  IMAD.WIDE.U32 R20, R27, 0x4, R14 ;  /* 0x000000041b147825 */ /* 0x000fc800078e000e */
[----:B------:R-:W-:-:S04]  /*0630*/  IMAD.WIDE.U32 R26, R13, 0x4, R14 ;  /* 0x000000040d1a7825 */ /* 0x000fc800078e000e */
[----:B------:R-:W-:Y:S01]  /*0640*/  FFMA R17, R12, R17, R29 ;  /* 0x000000110c117223 */ /* 0x000fe2000000001d */
[----:B------:R-:W3:Y:S03]  /*0650*/  LDG.E R21, desc[UR4][R20.64] ;  /* 0x0000000414157981 */ /* 0x000ee6000c1e1900 */
[----:B------:R-:W-:Y:S01]  /*0660*/  FFMA R6, R6, R19, R17 ;  /* 0x0000001306067223 */ /* 0x000fe20000000011 */
[C---:B------:R-:W-:Y:S02]  /*0670*/  IADD3 R19, PT, PT, R4.reuse, 0x2, RZ ;  /* 0x0000000204137810 */ /* 0x040fe40007ffe0ff */
[----:B------:R-:W-:Y:S01]  /*0680*/  IADD3 R13, PT, PT, R9, 0x6, RZ ;  /* 0x00000006090d7810 */ /* 0x000fe20007ffe0ff */
[--C-:B------:R-:W-:Y:S01]  /*0690*/  IMAD.WIDE.U32 R24, R25, 0x4, R14.reuse ;  /* 0x0000000419187825 */ /* 0x100fe200078e000e */
[----:B------:R-:W-:Y:S01]  /*06a0*/  IADD3 R29, PT, PT, R9, 0x7, RZ ;  /* 0x00000007091d7810 */ /* 0x000fe20007ffe0ff */
[----:B------:R0:W4:Y:S01]  /*06b0*/  LDG.E R20, desc[UR4][R26.64] ;  /* 0x000000041a147981 */ /* 0x000122000c1e1900 */
[----:B------:R-:W-:Y:S01]  /*06c0*/  IADD3 R17, PT, PT, R4, 0x4, RZ ;  /* 0x0000000404117810 */ /* 0x000fe20007ffe0ff */
[----:B------:R-:W-:-:S02]  /*06d0*/  IMAD.WIDE.U32 R12, R13, 0x4, R14 ;  /* 0x000000040d0c7825 */ /* 0x000fc400078e000e */
[----:B------:R-:W5:Y:S02]  /*06e0*/  LDG.E R25, desc[UR4][R24.64] ;  /* 0x0000000418197981 */ /* 0x000f64000c1e1900 */
[--C-:B0-----:R-:W-:Y:S02]  /*06f0*/  IMAD.WIDE.U32 R26, R19, 0x4, R10.reuse ;  /* 0x00000004131a7825 */ /* 0x101fe400078e000a */
[----:B------:R-:W4:Y:S02]  /*0700*/  LDG.E R13, desc[UR4][R12.64] ;  /* 0x000000040c0d7981 */ /* 0x000f24000c1e1900 */
[----:B------:R-:W-:Y:S02]  /*0710*/  IMAD.WIDE.U32 R18, R18, 0x4, R10 ;  /* 0x0000000412127825 */ /* 0x000fe400078e000a */
[----:B------:R0:W5:Y:S02]  /*0720*/  LDG.E R26, desc[UR4][R26.64] ;  /* 0x000000041a1a7981 */ /* 0x000164000c1e1900 */
[----:B------:R-:W-:-:S02]  /*0730*/  IMAD.WIDE.U32 R28, R29, 0x4, R14 ;  /* 0x000000041d1c7825 */ /* 0x000fc400078e000e */
[----:B------:R1:W2:Y:S02]  /*0740*/  LDG.E R24, desc[UR4][R18.64] ;  /* 0x0000000412187981 */ /* 0x0002a4000c1e1900 */
[----:B------:R-:W-:Y:S02]  /*0750*/  IMAD.WIDE.U32 R16, R17, 0x4, R10 ;  /* 0x0000000411107825 */ /* 0x000fe400078e000a */
[----:B------:R1:W4:Y:S01]  /*0760*/  LDG.E R12, desc[UR4][R28.64] ;  /* 0x000000041c0c7981 */ /* 0x000322000c1e1900 */
[----:B0-----:R-:W-:-:S03]  /*0770*/  IADD3 R27, PT, PT, R4, 0x5, RZ ;  /* 0x00000005041b7810 */ /* 0x001fc60007ffe0ff */
[----:B------:R0:W3:Y:S01]  /*0780*/  LDG.E R22, desc[UR4][R16.64] ;  /* 0x0000000410167981 */ /* 0x0000e2000c1e1900 */
[----:B-1----:R-:W-:Y:S02]  /*0790*/  IADD3 R19, PT, PT, R9, 0x8, RZ ;  /* 0x0000000809137810 */ /* 0x002fe40007ffe0ff */
[----:B------:R-:W-:-:S03]  /*07a0*/  IADD3 R29, PT, PT, R4, 0x6, RZ ;  /* 0x00000006041d7810 */ /* 0x000fc60007ffe0ff */
[----:B------:R-:W-:Y:S01]  /*07b0*/  IMAD.WIDE.U32 R14, R19, 0x4, R14 ;  /* 0x00000004130e7825 */ /* 0x000fe200078e000e */
[----:B------:R-:W-:-:S03]  /*07c0*/  IADD3 R19, PT, PT, R4, 0x7, RZ ;  /* 0x0000000704137810 */ /* 0x000fc60007ffe0ff */
[--C-:B0-----:R-:W-:Y:S01]  /*07d0*/  IMAD.WIDE.U32 R16, R27, 0x4, R10.reuse ;  /* 0x000000041b107825 */ /* 0x101fe200078e000a */
[----:B------:R-:W-:Y:S01]  /*07e0*/  IADD3 R27, PT, PT, R4, 0x8, RZ ;  /* 0x00000008041b7810 */ /* 0x000fe20007ffe0ff */
[----:B------:R-:W4:Y:S02]  /*07f0*/  LDG.E R14, desc[UR4][R14.64] ;  /* 0x000000040e0e7981 */ /* 0x000f24000c1e1900 */
[--C-:B------:R-:W-:Y:S02]  /*0800*/  IMAD.WIDE.U32 R28, R29, 0x4, R10.reuse ;  /* 0x000000041d1c7825 */ /* 0x100fe400078e000a */
[----:B------:R-:W4:Y:S02]  /*0810*/  LDG.E R17, desc[UR4][R16.64] ;  /* 0x0000000410117981 */ /* 0x000f24000c1e1900 */
[--C-:B------:R-:W-:Y:S02]  /*0820*/  IMAD.WIDE.U32 R18, R19, 0x4, R10.reuse ;  /* 0x0000000413127825 */ /* 0x100fe400078e000a */
[----:B------:R-:W4:Y:S02]  /*0830*/  LDG.E R28, desc[UR4][R28.64] ;  /* 0x000000041c1c7981 */ /* 0x000f24000c1e1900 */
[----:B------:R-:W-:-:S02]  /*0840*/  IMAD.WIDE.U32 R10, R27, 0x4, R10 ;  /* 0x000000041b0a7825 */ /* 0x000fc400078e000a */
[----:B------:R-:W4:Y:S04]  /*0850*/  LDG.E R19, desc[UR4][R18.64] ;  /* 0x0000000412137981 */ /* 0x000f28000c1e1900 */
[----:B------:R-:W4:Y:S01]  /*0860*/  LDG.E R10, desc[UR4][R10.64] ;  /* 0x000000040a0a7981 */ /* 0x000f22000c1e1900 */
[----:B------:R-:W-:-:S04]  /*0870*/  IADD3 R8, PT, PT, R8, 0x10, RZ ;  /* 0x0000001008087810 */ /* 0x000fc80007ffe0ff */
[----:B------:R-:W-:Y:S02]  /*0880*/  ISETP.NE.AND P1, PT, R8, RZ, PT ;  /* 0x000000ff0800720c */ /* 0x000fe40003f25270 */
[----:B------:R-:W-:Y:S02]  /*0890*/  IADD3 R9, PT, PT, R9, 0x10, RZ ;  /* 0x0000001009097810 */ /* 0x000fe40007ffe0ff */
[----:B------:R-:W-:Y:S01]  /*08a0*/  IADD3 R4, PT, PT, R4, 0x10, RZ ;  /* 0x0000001004047810 */ /* 0x000fe20007ffe0ff */
[----:B-----5:R-:W-:-:S04]  /*08b0*/  FFMA R6, R25, R26, R6 ;  /* 0x0000001a19067223 */ /* 0x020fc80000000006 */
[----:B--2---:R-:W-:-:S04]  /*08c0*/  FFMA R6, R23, R24, R6 ;  /* 0x0000001817067223 */ /* 0x004fc80000000006 */
[----:B---3--:R-:W-:-:S04]  /*08d0*/  FFMA R21, R21, R22, R6 ;  /* 0x0000001615157223 */ /* 0x008fc80000000006 */
[----:B----4-:R-:W-:-:S04]  /*08e0*/  FFMA R20, R20, R17, R21 ;  /* 0x0000001114147223 */ /* 0x010fc80000000015 */
[----:B------:R-:W-:-:S04]  /*08f0*/  FFMA R13, R13, R28, R20 ;  /* 0x0000001c0d0d7223 */ /* 0x000fc80000000014 */
[----:B------:R-:W-:-:S04]  /*0900*/  FFMA R13, R12, R19, R13 ;  /* 0x000000130c0d7223 */ /* 0x000fc8000000000d */
[----:B------:R-:W-:Y:S01]  /*0910*/  FFMA R6, R14, R10, R13 ;  /* 0x0000000a0e067223 */ /* 0x000fe2000000000d */
[----:B------:R-:W-:Y:S06]  /*0920*/  @P1 BRA `(.L_x_2) ;  /* 0xfffffff8002c1947 */ /* 0x000fec000383ffff */
.L_x_1:
[----:B------:R-:W-:Y:S05]  /*0930*/  @!P0 BRA `(.L_x_0) ;  /* 0x0000000400cc8947 */ /* 0x000fea0003800000 */
[----:B------:R-:W-:Y:S02]  /*0940*/  ISETP.GE.U32.AND P0, PT, R7, 0x8, PT ;  /* 0x000000080700780c */ /* 0x000fe40003f06070 */
[----:B------:R-:W-:-:S04]  /*0950*/  LOP3.LUT R4, R2, 0x7, RZ, 0xc0, !PT ;  /* 0x0000000702047812 */ /* 0x000fc800078ec0ff */
[----:B------:R-:W-:-:S07]  /*0960*/  ISETP.NE.AND P1, PT, R4, RZ, PT ;  /* 0x000000ff0400720c */ /* 0x000fce0003f25270 */
[----:B------:R-:W-:Y:S06]  /*0970*/  @!P0 BRA `(.L_x_3) ;  /* 0x0000000000ec8947 */ /* 0x000fec0003800000 */
[----:B------:R-:W0:Y:S01]  /*0980*/  LDC.64 R16, c[0x0][0x380] ;  /* 0x0000e000ff107b82 */ /* 0x000e220000000a00 */
[----:B------:R-:W-:-:S05]  /*0990*/  IMAD R27, R3, R2, R5 ;  /* 0x00000002031b7224 */ /* 0x000fca00078e0205 */
[C---:B------:R-:W-:Y:S02]  /*09a0*/  IADD3 R23, PT, PT, R27.reuse, 0x1, RZ ;  /* 0x000000011b177810 */ /* 0x040fe40007ffe0ff */
[----:B------:R-:W1:Y:S01]  /*09b0*/  LDC.64 R12, c[0x0][0x388] ;  /* 0x0000e200ff0c7b82 */ /* 0x000e620000000a00 */
[C---:B------:R-:W-:Y:S01]  /*09c0*/  IADD3 R29, PT, PT, R27.reuse, 0x5, RZ ;  /* 0x000000051b1d7810 */ /* 0x040fe20007ffe0ff */
[----:B------:R-:W-:Y:S01]  /*09d0*/  IMAD R19, R0, R2, R5 ;  /* 0x0000000200137224 */ /* 0x000fe200078e0205 */
[C---:B------:R-:W-:Y:S02]  /*09e0*/  IADD3 R11, PT, PT, R27.reuse, 0x3, RZ ;  /* 0x000000031b0b7810 */ /* 0x040fe40007ffe0ff */
[----:B------:R-:W-:Y:S02]  /*09f0*/  IADD3 R21, PT, PT, R27, 0x2, RZ ;  /* 0x000000021b157810 */ /* 0x000fe40007ffe0ff */
[----:B------:R-:W-:Y:S01]  /*0a00*/  IADD3 R18, PT, PT, R19, 0x1, RZ ;  /* 0x0000000113127810 */ /* 0x000fe20007ffe0ff */
[----:B0-----:R-:W-:-:S04]  /*0a10*/  IMAD.WIDE.U32 R14, R27, 0x4, R16 ;  /* 0x000000041b0e7825 */ /* 0x001fc800078e0010 */
[--C-:B------:R-:W-:Y:S01]  /*0a20*/  IMAD.WIDE.U32 R22, R23, 0x4, R16.reuse ;  /* 0x0000000417167825 */ /* 0x100fe200078e0010 */
[----:B------:R1:W2:Y:S03]  /*0a30*/  LDG.E R25, desc[UR4][R14.64] ;  /* 0x000000040e197981 */ /* 0x0002a6000c1e1900 */
[--C-:B------:R-:W-:Y:S02]  /*0a40*/  IMAD.WIDE.U32 R28, R29, 0x4, R16.reuse ;  /* 0x000000041d1c7825 */ /* 0x100fe400078e0010 */
[----:B------:R0:W3:Y:S02]  /*0a50*/  LDG.E R23, desc[UR4][R22.64] ;  /* 0x0000000416177981 */ /* 0x0000e4000c1e1900 */
[----:B------:R-:W-:Y:S01]  /*0a60*/  IMAD.WIDE.U32 R10, R11, 0x4, R16 ;  /* 0x000000040b0a7825 */ /* 0x000fe200078e0010 */
[----:B------:R-:W-:Y:S01]  /*0a70*/  IADD3 R9, PT, PT, R27, 0x4, RZ ;  /* 0x000000041b097810 */ /* 0x000fe20007ffe0ff */
[----:B------:R4:W5:Y:S02]  /*0a80*/  LDG.E R7, desc[UR4][R28.64] ;  /* 0x000000041c077981 */ /* 0x000964000c1e1900 */
[----:B-1----:R-:W-:-:S02]  /*0a90*/  IMAD.WIDE.U32 R14, R19, 0x4, R12 ;  /* 0x00000004130e7825 */ /* 0x002fc400078e000c */
[----:B------:R1:W5:Y:S01]  /*0aa0*/  LDG.E R11, desc[UR4][R10.64] ;  /* 0x000000040a0b7981 */ /* 0x000362000c1e1900 */
[----:B0-----:R-:W-:Y:S01]  /*0ab0*/  IADD3 R22, PT, PT, R19, 0x2, RZ ;  /* 0x0000000213167810 */ /* 0x001fe20007ffe0ff */
[----:B------:R-:W-:Y:S02]  /*0ac0*/  IMAD.WIDE.U32 R20, R21, 0x4, R16 ;  /* 0x0000000415147825 */ /* 0x000fe400078e0010 */
[----:B------:R0:W2:Y:S02]  /*0ad0*/  LDG.E R26, desc[UR4][R14.64] ;  /* 0x000000040e1a7981 */ /* 0x0000a4000c1e1900 */
[----:B----4-:R-:W-:Y:S01]  /*0ae0*/  IMAD.WIDE.U32 R28, R18, 0x4, R12 ;  /* 0x00000004121c7825 */ /* 0x010fe200078e000c */
[C---:B------:R-:W-:Y:S01]  /*0af0*/  IADD3 R18, PT, PT, R19.reuse, 0x4, RZ ;  /* 0x0000000413127810 */ /* 0x040fe20007ffe0ff */
[----:B------:R-:W4:Y:S01]  /*0b00*/  LDG.E R21, desc[UR4][R20.64] ;  /* 0x0000000414157981 */ /* 0x000f22000c1e1900 */
[----:B-1----:R-:W-:Y:S01]  /*0b10*/  IADD3 R10, PT, PT, R19, 0x3, RZ ;  /* 0x00000003130a7810 */ /* 0x002fe20007ffe0ff */
[----:B------:R-:W-:-:S02]  /*0b20*/  IMAD.WIDE.U32 R8, R9, 0x4, R16 ;  /* 0x0000000409087825 */ /* 0x000fc400078e0010 */
[----:B------:R1:W3:Y:S02]  /*0b30*/  LDG.E R24, desc[UR4][R28.64] ;  /* 0x000000041c187981 */ /* 0x0002e4000c1e1900 */
[--C-:B0-----:R-:W-:Y:S02]  /*0b40*/  IMAD.WIDE.U32 R14, R22, 0x4, R12.reuse ;  /* 0x00000004160e7825 */ /* 0x101fe400078e000c */
[----:B------:R0:W5:Y:S04]  /*0b50*/  LDG.E R9, desc[UR4][R8.64] ;  /* 0x0000000408097981 */ /* 0x000168000c1e1900 */
[----:B------:R0:W4:Y:S01]  /*0b60*/  LDG.E R22, desc[UR4][R14.64] ;  /* 0x000000040e167981 */ /* 0x000122000c1e1900 */
[----:B-1----:R-:W-:Y:S01]  /*0b70*/  IMAD.WIDE.U32 R28, R10, 0x4, R12 ;  /* 0x000000040a1c7825 */ /* 0x002fe200078e000c */
[----:B0-----:R-:W-:-:S04]  /*0b80*/  IADD3 R8, PT, PT, R19, 0x5, RZ ;  /* 0x0000000513087810 */ /* 0x001fc80007ffe0ff */
[----:B------:R0:W5:Y:S01]  /*0b90*/  LDG.E R20, desc[UR4][R28.64] ;  /* 0x000000041c147981 */ /* 0x000162000c1e1900 */
[--C-:B------:R-:W-:Y:S01]  /*0ba0*/  IMAD.WIDE.U32 R14, R18, 0x4, R12.reuse ;  /* 0x00000004120e7825 */ /* 0x100fe200078e000c */
[C---:B------:R-:W-:Y:S02]  /*0bb0*/  IADD3 R18, PT, PT, R27.reuse, 0x6, RZ ;  /* 0x000000061b127810 */ /* 0x040fe40007ffe0ff */
[----:B------:R-:W-:Y:S02]  /*0bc0*/  IADD3 R27, PT, PT, R27, 0x7, RZ ;  /* 0x000000071b1b7810 */ /* 0x000fe40007ffe0ff */
[----:B------:R1:W5:Y:S01]  /*0bd0*/  LDG.E R10, desc[UR4][R14.64] ;  /* 0x000000040e0a7981 */ /* 0x000362000c1e1900 */
[----:B0-----:R-:W-:-:S05]  /*0be0*/  IMAD.WIDE.U32 R28, R8, 0x4, R12 ;  /* 0x00000004081c7825 */ /* 0x001fca00078e000c */
[----:B------:R-:W5:Y:S01]  /*0bf0*/  LDG.E R8, desc[UR4][R28.64] ;  /* 0x000000041c087981 */ /* 0x000f62000c1e1900 */
[----:B-1----:R-:W-:Y:S01]  /*0c00*/  IMAD.WIDE.U32 R14, R18, 0x4, R16 ;  /* 0x00000004120e7825 */ /* 0x002fe200078e0010 */
[----:B------:R-:W-:-:S03]  /*0c10*/  IADD3 R18, PT, PT, R19, 0x6, RZ ;  /* 0x0000000613127810 */ /* 0x000fc60007ffe0ff */
[----:B------:R-:W-:Y:S02]  /*0c20*/  IMAD.WIDE.U32 R16, R27, 0x4, R16 ;  /* 0x000000041b107825 */ /* 0x000fe400078e0010 */
[----:B------:R0:W5:Y:S04]  /*0c30*/  LDG.E R27, desc[UR4][R14.64] ;  /* 0x000000040e1b7981 */ /* 0x000168000c1e1900 */
[----:B------:R-:W5:Y:S01]  /*0c40*/  LDG.E R16, desc[UR4][R16.64] ;  /* 0x0000000410107981 */ /* 0x000f62000c1e1900 */
[----:B0-----:R-:W-:Y:S01]  /*0c50*/  IADD3 R15, PT, PT, R19, 0x7, RZ ;  /* 0x00000007130f7810 */ /* 0x001fe20007ffe0ff */
[----:B------:R-:W-:-:S04]  /*0c60*/  IMAD.WIDE.U32 R18, R18, 0x4, R12 ;  /* 0x0000000412127825 */ /* 0x000fc800078e000c */
[----:B------:R-:W-:Y:S02]  /*0c70*/  IMAD.WIDE.U32 R12, R15, 0x4, R12 ;  /* 0x000000040f0c7825 */ /* 0x000fe400078e000c */
[----:B------:R-:W5:Y:S04]  /*0c80*/  LDG.E R18, desc[UR4][R18.64] ;  /* 0x0000000412127981 */ /* 0x000f68000c1e1900 */
[----:B------:R-:W5:Y:S01]  /*0c90*/  LDG.E R12, desc[UR4][R12.64] ;  /* 0x000000040c0c7981 */ /* 0x000f62000c1e1900 */
[----:B------:R-:W-:Y:S01]  /*0ca0*/  IADD3 R5, PT, PT, R5, 0x8, RZ ;  /* 0x0000000805057810 */ /* 0x000fe20007ffe0ff */
[----:B--2---:R-:W-:-:S04]  /*0cb0*/  FFMA R26, R25, R26, R6 ;  /* 0x0000001a191a7223 */ /* 0x004fc80000000006 */
[----:B---3--:R-:W-:-:S04]  /*0cc0*/  FFMA R24, R23, R24, R26 ;  /* 0x0000001817187223 */ /* 0x008fc8000000001a */
[----:B----4-:R-:W-:-:S04]  /*0cd0*/  FFMA R22, R21, R22, R24 ;  /* 0x0000001615167223 */ /* 0x010fc80000000018 */
[----:B-----5:R-:W-:-:S04]  /*0ce0*/  FFMA R20, R11, R20, R22 ;  /* 0x000000140b147223 */ /* 0x020fc80000000016 */
[----:B------:R-:W-:-:S04]  /*0cf0*/  FFMA R10, R9, R10, R20 ;  /* 0x0000000a090a7223 */ /* 0x000fc80000000014 */
[----:B------:R-:W-:-:S04]  /*0d00*/  FFMA R8, R7, R8, R10 ;  /* 0x0000000807087223 */ /* 0x000fc8000000000a */
[----:B------:R-:W-:-:S04]  /*0d10*/  FFMA R27, R27, R18, R8 ;  /* 0x000000121b1b7223 */ /* 0x000fc80000000008 */
[----:B------:R-:W-:-:S07]  /*0d20*/  FFMA R6, R16, R12, R27 ;  /* 0x0000000c10067223 */ /* 0x000fce000000001b */
.L_x_3:
[----:B------:R-:W-:Y:S05]  /*0d30*/  @!P1 BRA `(.L_x_0) ;  /* 0x0000000000cc9947 */ /* 0x000fea0003800000 */
[----:B------:R-:W-:Y:S02]  /*0d40*/  ISETP.GE.U32.AND P0, PT, R4, 0x4, PT ;  /* 0x000000040400780c */ /* 0x000fe40003f06070 */
[----:B------:R-:W-:-:S04]  /*0d50*/  LOP3.LUT R7, R2, 0x3, RZ, 0xc0, !PT ;  /* 0x0000000302077812 */ /* 0x000fc800078ec0ff */
[----:B------:R-:W-:-:S07]  /*0d60*/  ISETP.NE.AND P1, PT, R7, RZ, PT ;  /* 0x000000ff0700720c */ /* 0x000fce0003f25270 */
[----:B------:R-:W-:Y:S06]  /*0d70*/  @!P0 BRA `(.L_x_4) ;  /* 0x00000000007c8947 */ /* 0x000fec0003800000 */
[----:B------:R-:W0:Y:S01]  /*0d80*/  LDC.64 R10, c[0x0][0x380] ;  /* 0x0000e000ff0a7b82 */ /* 0x000e220000000a00 */
[-CC-:B------:R-:W-:Y:S02]  /*0d90*/  IMAD R13, R3, R2.reuse, R5.reuse ;  /* 0x00000002030d7224 */ /* 0x180fe400078e0205 */
[----:B------:R-:W-:-:S03]  /*0da0*/  IMAD R15, R0, R2, R5 ;  /* 0x00000002000f7224 */ /* 0x000fc600078e0205 */
[----:B------:R-:W-:Y:S02]  /*0db0*/  IADD3 R23, PT, PT, R13, 0x1, RZ ;  /* 0x000000010d177810 */ /* 0x000fe40007ffe0ff */
[----:B------:R-:W1:Y:S01]  /*0dc0*/  LDC.64 R8, c[0x0][0x388] ;  /* 0x0000e200ff087b82 */ /* 0x000e620000000a00 */
[----:B------:R-:W-:Y:S02]  /*0dd0*/  IADD3 R17, PT, PT, R15, 0x1, RZ ;  /* 0x000000010f117810 */ /* 0x000fe40007ffe0ff */
[----:B------:R-:W-:Y:S02]  /*0de0*/  IADD3 R25, PT, PT, R13, 0x2, RZ ;  /* 0x000000020d197810 */ /* 0x000fe40007ffe0ff */
[----:B------:R-:W-:Y:S02]  /*0df0*/  IADD3 R27, PT, PT, R15, 0x2, RZ ;  /* 0x000000020f1b7810 */ /* 0x000fe40007ffe0ff */
[C---:B------:R-:W-:Y:S01]  /*0e00*/  IADD3 R29, PT, PT, R13.reuse, 0x3, RZ ;  /* 0x000000030d1d7810 */ /* 0x040fe20007ffe0ff */
[----:B0-----:R-:W-:-:S04]  /*0e10*/  IMAD.WIDE.U32 R20, R13, 0x4, R10 ;  /* 0x000000040d147825 */ /* 0x001fc800078e000a */
[----:B------:R-:W-:Y:S02]  /*0e20*/  IMAD.WIDE.U32 R22, R23, 0x4, R10 ;  /* 0x0000000417167825 */ /* 0x000fe400078e000a */
[----:B------:R-:W2:Y:S02]  /*0e30*/  LDG.E R21, desc[UR4][R20.64] ;  /* 0x0000000414157981 */ /* 0x000ea4000c1e1900 */
[--C-:B-1----:R-:W-:Y:S02]  /*0e40*/  IMAD.WIDE.U32 R18, R15, 0x4, R8.reuse ;  /* 0x000000040f127825 */ /* 0x102fe400078e0008 */
[----:B------:R-:W3:Y:S02]  /*0e50*/  LDG.E R22, desc[UR4][R22.64] ;  /* 0x0000000416167981 */ /* 0x000ee4000c1e1900 */
[----:B------:R-:W-:Y:S02]  /*0e60*/  IMAD.WIDE.U32 R16, R17, 0x4, R8 ;  /* 0x0000000411107825 */ /* 0x000fe400078e0008 */
[----:B------:R-:W2:Y:S02]  /*0e70*/  LDG.E R18, desc[UR4][R18.64] ;  /* 0x0000000412127981 */ /* 0x000ea4000c1e1900 */
[----:B------:R-:W-:Y:S01]  /*0e80*/  IMAD.WIDE.U32 R12, R25, 0x4, R10 ;  /* 0x00000004190c7825 */ /* 0x000fe200078e000a */
[----:B------:R-:W-:Y:S01]  /*0e90*/  IADD3 R25, PT, PT, R15, 0x3, RZ ;  /* 0x000000030f197810 */ /* 0x000fe20007ffe0ff */
[----:B------:R-:W3:Y:S02]  /*0ea0*/  LDG.E R16, desc[UR4][R16.64] ;  /* 0x0000000410107981 */ /* 0x000ee4000c1e1900 */
[----:B------:R-:W-:-:S02]  /*0eb0*/  IMAD.WIDE.U32 R14, R27, 0x4, R8 ;  /* 0x000000041b0e7825 */ /* 0x000fc400078e0008 */
[----:B------:R-:W4:Y:S02]  /*0ec0*/  LDG.E R12, desc[UR4][R12.64] ;  /* 0x000000040c0c7981 */ /* 0x000f24000c1e1900 */
[----:B------:R-:W-:Y:S02]  /*0ed0*/  IMAD.WIDE.U32 R10, R29, 0x4, R10 ;  /* 0x000000041d0a7825 */ /* 0x000fe400078e000a */
[----:B------:R-:W4:Y:S02]  /*0ee0*/  LDG.E R14, desc[UR4][R14.64] ;  /* 0x000000040e0e7981 */ /* 0x000f24000c1e1900 */
[----:B------:R-:W-:Y:S02]  /*0ef0*/  IMAD.WIDE.U32 R8, R25, 0x4, R8 ;  /* 0x0000000419087825 */ /* 0x000fe400078e0008 */
[----:B------:R-:W5:Y:S04]  /*0f00*/  LDG.E R10, desc[UR4][R10.64] ;  /* 0x000000040a0a7981 */ /* 0x000f68000c1e1900 */
[----:B------:R-:W5:Y:S01]  /*0f10*/  LDG.E R8, desc[UR4][R8.64] ;  /* 0x0000000408087981 */ /* 0x000f62000c1e1900 */
[----:B------:R-:W-:Y:S01]  /*0f20*/  IADD3 R5, PT, PT, R5, 0x4, RZ ;  /* 0x0000000405057810 */ /* 0x000fe20007ffe0ff */
[----:B--2---:R-:W-:-:S04]  /*0f30*/  FFMA R21, R21, R18, R6 ;  /* 0x0000001215157223 */ /* 0x004fc80000000006 */
[----:B---3--:R-:W-:-:S04]  /*0f40*/  FFMA R21, R22, R16, R21 ;  /* 0x0000001016157223 */ /* 0x008fc80000000015 */
[----:B----4-:R-:W-:-:S04]  /*0f50*/  FFMA R21, R12, R14, R21 ;  /* 0x0000000e0c157223 */ /* 0x010fc80000000015 */
[----:B-----5:R-:W-:-:S07]  /*0f60*/  FFMA R6, R10, R8, R21 ;  /* 0x000000080a067223 */ /* 0x020fce0000000015 */
.L_x_4:
[----:B------:R-:W-:Y:S05]  /*0f70*/  @!P1 BRA `(.L_x_0) ;  /* 0x00000000003c9947 */ /* 0x000fea0003800000 */
[----:B------:R-:W0:Y:S01]  /*0f80*/  LDC.64 R8, c[0x0][0x380] ;  /* 0x0000e000ff087b82 */ /* 0x000e220000000a00 */
[-CC-:B------:R-:W-:Y:S01]  /*0f90*/  IMAD R15, R0, R2.reuse, R5.reuse ;  /* 0x00000002000f7224 */ /* 0x180fe200078e0205 */
[----:B------:R-:W-:Y:S01]  /*0fa0*/  IADD3 R7, PT, PT, -R7, RZ, RZ ;  /* 0x000000ff07077210 */ /* 0x000fe20007ffe1ff */
[----:B------:R-:W-:-:S05]  /*0fb0*/  IMAD R17, R3, R2, R5 ;  /* 0x0000000203117224 */ /* 0x000fca00078e0205 */
[----:B------:R-:W1:Y:S02]  /*0fc0*/  LDC.64 R10, c[0x0][0x388] ;  /* 0x0000e200ff0a7b82 */ /* 0x000e640000000a00 */
.L_x_5:
[----:B0-----:R-:W-:-:S04]  /*0fd0*/  IMAD.WIDE.U32 R4, R17, 0x4, R8 ;  /* 0x0000000411047825 */ /* 0x001fc800078e0008 */
[----:B-1----:R-:W-:Y:S02]  /*0fe0*/  IMAD.WIDE.U32 R12, R15, 0x4, R10 ;  /* 0x000000040f0c7825 */ /* 0x002fe400078e000a */
[----:B------:R-:W2:Y:S04]  /*0ff0*/  LDG.E R5, desc[UR4][R4.64] ;  /* 0x0000000404057981 */ /* 0x000ea8000c1e1900 */
[----:B------:R-:W2:Y:S01]  /*1000*/  LDG.E R12, desc[UR4][R12.64] ;  /* 0x000000040c0c7981 */ /* 0x000ea2000c1e1900 */
[----:B------:R-:W-:Y:S02]  /*1010*/  IADD3 R7, PT, PT, R7, 0x1, RZ ;  /* 0x0000000107077810 */ /* 0x000fe40007ffe0ff */
[----:B------:R-:W-:Y:S02]  /*1020*/  IADD3 R15, PT, PT, R15, 0x1, RZ ;  /* 0x000000010f0f7810 */ /* 0x000fe40007ffe0ff */
[----:B------:R-:W-:-:S02]  /*1030*/  ISETP.NE.AND P0, PT, R7, RZ, PT ;  /* 0x000000ff0700720c */ /* 0x000fc40003f05270 */
[----:B------:R-:W-:Y:S01]  /*1040*/  IADD3 R17, PT, PT, R17, 0x1, RZ ;  /* 0x0000000111117810 */ /* 0x000fe20007ffe0ff */
[----:B--2---:R-:W-:-:S10]  /*1050*/  FFMA R6, R5, R12, R6 ;  /* 0x0000000c05067223 */ /* 0x004fd40000000006 */
[----:B------:R-:W-:Y:S05]  /*1060*/  @P0 BRA `(.L_x_5) ;  /* 0xfffffffc00d80947 */ /* 0x000fea000383ffff */
.L_x_0:
[----:B------:R-:W0:Y:S01]  /*1070*/  LDC.64 R4, c[0x0][0x390] ;  /* 0x0000e400ff047b82 */ /* 0x000e220000000a00 */
[----:B------:R-:W-:-:S04]  /*1080*/  IMAD R3, R3, UR6, R0 ;  /* 0x0000000603037c24 */ /* 0x000fc8000f8e0200 */
[----:B0-----:R-:W-:-:S05]  /*1090*/  IMAD.WIDE.U32 R2, R3, 0x4, R4 ;  /* 0x0000000403027825 */ /* 0x001fca00078e0004 */
[----:B------:R-:W-:Y:S01]  /*10a0*/  STG.E desc[UR4][R2.64], R6 ;  /* 0x0000000602007986 */ /* 0x000fe2000c101904 */
[----:B------:R-:W-:Y:S05]  /*10b0*/  EXIT ;  /* 0x000000000000794d */ /* 0x000fea0003800000 */
.L_x_6:
[----:B------:R-:W-:-:S00]  /*10c0*/  BRA `(.L_x_6) ;  /* 0xfffffffc00fc7947 */ /* 0x000fc0000383ffff */
[----:B------:R-:W-:-:S00]  /*10d0*/  NOP ;  /* 0x0000000000007918 */ /* 0x000fc00000000000 */
        /* <DEDUP_REMOVED lines=10> */
.L_x_7:


//--------------------- .nv.shared.reserved.0     --------------------------
	.section	.nv.shared.reserved.0,"aw",@nobits
	.weak		__nv_reservedSMEM_offset_0_alias
	.size		__nv_reservedSMEM_offset_0_alias, 0, 64
	.other		__nv_reservedSMEM_offset_0_alias,@"STO_CUDA_RESERVED_SHARED STV_DEFAULT"
__nv_reservedSMEM_offset_0_alias:
	.zero		0
	.zero		64


//--------------------- .nv.constant0._Z16dotProductKernelPfS_S_jjj --------------------------
	.section	.nv.constant0._Z16dotProductKernelPfS_S_jjj,"a",@progbits
	.sectionflags	@""
	.align	4
.nv.constant0._Z16dotProductKernelPfS_S_jjj:
	.zero		932


//--------------------- SYMBOLS --------------------------

	.type		.nv.reservedSmem.offset0,@object
	.size		.nv.reservedSmem.offset0,0x4
